//
// Generated by NVIDIA NVVM Compiler
//
// Compiler Build ID: CL-36424714
// Cuda compilation tools, release 13.0, V13.0.88
// Based on NVVM 20.0.0
//

.version 9.0
.target sm_100
.address_size 64

	// .globl	_Z4testP6__halfS_P7__half2S1_P13__nv_bfloat16S3_P14__nv_bfloat162S5_

.visible .entry _Z4testP6__halfS_P7__half2S1_P13__nv_bfloat16S3_P14__nv_bfloat162S5_(
	.param .u64 .ptr .align 1 _Z4testP6__halfS_P7__half2S1_P13__nv_bfloat16S3_P14__nv_bfloat162S5__param_0,
	.param .align 2 .b8 _Z4testP6__halfS_P7__half2S1_P13__nv_bfloat16S3_P14__nv_bfloat162S5__param_1[2],
	.param .u64 .ptr .align 1 _Z4testP6__halfS_P7__half2S1_P13__nv_bfloat16S3_P14__nv_bfloat162S5__param_2,
	.param .align 4 .b8 _Z4testP6__halfS_P7__half2S1_P13__nv_bfloat16S3_P14__nv_bfloat162S5__param_3[4],
	.param .u64 .ptr .align 1 _Z4testP6__halfS_P7__half2S1_P13__nv_bfloat16S3_P14__nv_bfloat162S5__param_4,
	.param .align 2 .b8 _Z4testP6__halfS_P7__half2S1_P13__nv_bfloat16S3_P14__nv_bfloat162S5__param_5[2],
	.param .u64 .ptr .align 1 _Z4testP6__halfS_P7__half2S1_P13__nv_bfloat16S3_P14__nv_bfloat162S5__param_6,
	.param .align 4 .b8 _Z4testP6__halfS_P7__half2S1_P13__nv_bfloat16S3_P14__nv_bfloat162S5__param_7[4]
)
{
	.reg .b16 	%rs<3>;
	.reg .b32 	%r<3>;
	.reg .b64 	%rd<5>;

	ld.param.u16 	%rs2, [_Z4testP6__halfS_P7__half2S1_P13__nv_bfloat16S3_P14__nv_bfloat162S5__param_5];
	ld.param.u64 	%rd1, [_Z4testP6__halfS_P7__half2S1_P13__nv_bfloat16S3_P14__nv_bfloat162S5__param_0];
	ld.param.u16 	%rs1, [_Z4testP6__halfS_P7__half2S1_P13__nv_bfloat16S3_P14__nv_bfloat162S5__param_1];
	ld.param.u64 	%rd2, [_Z4testP6__halfS_P7__half2S1_P13__nv_bfloat16S3_P14__nv_bfloat162S5__param_2];
	ld.param.u64 	%rd3, [_Z4testP6__halfS_P7__half2S1_P13__nv_bfloat16S3_P14__nv_bfloat162S5__param_4];
	ld.param.u64 	%rd4, [_Z4testP6__halfS_P7__half2S1_P13__nv_bfloat16S3_P14__nv_bfloat162S5__param_6];
	// begin inline asm
	st.global.cg.b16 [%rd1], %rs1;
	// end inline asm
	ld.param.u32 	%r1, [_Z4testP6__halfS_P7__half2S1_P13__nv_bfloat16S3_P14__nv_bfloat162S5__param_3];
	// begin inline asm
	st.global.cg.b32 [%rd2], %r1;
	// end inline asm
	// begin inline asm
	st.global.cg.b16 [%rd3], %rs2;
	// end inline asm
	ld.param.u32 	%r2, [_Z4testP6__halfS_P7__half2S1_P13__nv_bfloat16S3_P14__nv_bfloat162S5__param_7];
	// begin inline asm
	st.global.cg.b32 [%rd4], %r2;
	// end inline asm
	ret;

}


// ===== COMPILED SASS (sm_100) =====

	.target	sm_100

	.elftype	@"ET_EXEC"


//--------------------- .note.nv.tkinfo           --------------------------
	.section	.note.nv.tkinfo,"",@"SHT_NOTE"
	.sectionflags	@"SHF_NOTE_NV_TKINFO"
	.tkinfo
        /*0018*/ 	.word	0x00000002
        /*0030*/ 	.string	""
        /*0030*/ 	.string	"ptxas"
        /*0030*/ 	.string	"Cuda compilation tools, release 13.0, V13.0.88"
        /*0030*/ 	.string	"Build cuda_13.0.r13.0/compiler.36424714_0"
        /*0030*/ 	.string	"-arch sm_100 -m 64 "



//--------------------- .note.nv.cuinfo           --------------------------
	.section	.note.nv.cuinfo,"",@"SHT_NOTE"
	.sectionflags	@"SHF_NOTE_NV_CUINFO"
        /*0018*/ 	.short	0x0002
        /*001a*/ 	.short	0x0064
        /*001c*/ 	.short	0x0082
	.zero		2


//--------------------- .nv.info                  --------------------------
	.section	.nv.info,"",@"SHT_CUDA_INFO"
	.align	4


	//----- nvinfo : EIATTR_REGCOUNT
	.align		4
        /*0000*/ 	.byte	0x04, 0x2f
        /*0002*/ 	.short	(.L_1 - .L_0)
	.align		4
.L_0:
        /*0004*/ 	.word	index@(_Z4testP6__halfS_P7__half2S1_P13__nv_bfloat16S3_P14__nv_bfloat162S5_)
        /*0008*/ 	.word	0x00000014


	//----- nvinfo : EIATTR_FRAME_SIZE
	.align		4
.L_1:
        /*000c*/ 	.byte	0x04, 0x11
        /*000e*/ 	.short	(.L_3 - .L_2)
	.align		4
.L_2:
        /*0010*/ 	.word	index@(_Z4testP6__halfS_P7__half2S1_P13__nv_bfloat16S3_P14__nv_bfloat162S5_)
        /*0014*/ 	.word	0x00000000


	//----- nvinfo : EIATTR_MIN_STACK_SIZE
	.align		4
.L_3:
        /*0018*/ 	.byte	0x04, 0x12
        /*001a*/ 	.short	(.L_5 - .L_4)
	.align		4
.L_4:
        /*001c*/ 	.word	index@(_Z4testP6__halfS_P7__half2S1_P13__nv_bfloat16S3_P14__nv_bfloat162S5_)
        /*0020*/ 	.word	0x00000000
.L_5:


//--------------------- .nv.compat                --------------------------
	.section	.nv.compat,"",@"SHT_CUDA_COMPAT_INFO"
	.align	4
        /*0000*/ 	.byte	0x02, 0x09, 0x00, 0x00, 0x02, 0x02, 0x01, 0x00, 0x02, 0x05, 0x05, 0x00, 0x03, 0x07, 0x01, 0x01
        /*0010*/ 	.byte	0x02, 0x03, 0x00, 0x00, 0x02, 0x06, 0x01, 0x00, 0x04, 0x0b, 0x08, 0x00, 0x09, 0x00, 0x00, 0x00
        /*0020*/ 	.byte	0x00, 0x00, 0x00, 0x00


//--------------------- .nv.info._Z4testP6__halfS_P7__half2S1_P13__nv_bfloat16S3_P14__nv_bfloat162S5_ --------------------------
	.section	.nv.info._Z4testP6__halfS_P7__half2S1_P13__nv_bfloat16S3_P14__nv_bfloat162S5_,"",@"SHT_CUDA_INFO"
	.sectionflags	@""
	.align	4


	//----- nvinfo : EIATTR_CUDA_API_VERSION
	.align		4
        /*0000*/ 	.byte	0x04, 0x37
        /*0002*/ 	.short	(.L_7 - .L_6)
.L_6:
        /*0004*/ 	.word	0x00000082


	//----- nvinfo : EIATTR_KPARAM_INFO
	.align		4
.L_7:
        /*0008*/ 	.byte	0x04, 0x17
        /*000a*/ 	.short	(.L_9 - .L_8)
.L_8:
        /*000c*/ 	.word	0x00000000
        /*0010*/ 	.short	0x0007
        /*0012*/ 	.short	0x0038
        /*0014*/ 	.byte	0x00, 0xf0, 0x11, 0x00


	//----- nvinfo : EIATTR_KPARAM_INFO
	.align		4
.L_9:
        /*0018*/ 	.byte	0x04, 0x17
        /*001a*/ 	.short	(.L_11 - .L_10)
.L_10:
        /*001c*/ 	.word	0x00000000
        /*0020*/ 	.short	0x0006
        /*0022*/ 	.short	0x0030
        /*0024*/ 	.byte	0x00, 0xf5, 0x21, 0x00


	//----- nvinfo : EIATTR_KPARAM_INFO
	.align		4
.L_11:
        /*0028*/ 	.byte	0x04, 0x17
        /*002a*/ 	.short	(.L_13 - .L_12)
.L_12:
        /*002c*/ 	.word	0x00000000
        /*0030*/ 	.short	0x0005
        /*0032*/ 	.short	0x0028
        /*0034*/ 	.byte	0x00, 0xf0, 0x09, 0x00


	//----- nvinfo : EIATTR_KPARAM_INFO
	.align		4
.L_13:
        /*0038*/ 	.byte	0x04, 0x17
        /*003a*/ 	.short	(.L_15 - .L_14)
.L_14:
        /*003c*/ 	.word	0x00000000
        /*0040*/ 	.short	0x0004
        /*0042*/ 	.short	0x0020
        /*0044*/ 	.byte	0x00, 0xf5, 0x21, 0x00


	//----- nvinfo : EIATTR_KPARAM_INFO
	.align		4
.L_15:
        /*0048*/ 	.byte	0x04, 0x17
        /*004a*/ 	.short	(.L_17 - .L_16)
.L_16:
        /*004c*/ 	.word	0x00000000
        /*0050*/ 	.short	0x0003
        /*0052*/ 	.short	0x0018
        /*0054*/ 	.byte	0x00, 0xf0, 0x11, 0x00


	//----- nvinfo : EIATTR_KPARAM_INFO
	.align		4
.L_17:
        /*0058*/ 	.byte	0x04, 0x17
        /*005a*/ 	.short	(.L_19 - .L_18)
.L_18:
        /*005c*/ 	.word	0x00000000
        /*0060*/ 	.short	0x0002
        /*0062*/ 	.short	0x0010
        /*0064*/ 	.byte	0x00, 0xf5, 0x21, 0x00


	//----- nvinfo : EIATTR_KPARAM_INFO
	.align		4
.L_19:
        /*0068*/ 	.byte	0x04, 0x17
        /*006a*/ 	.short	(.L_21 - .L_20)
.L_20:
        /*006c*/ 	.word	0x00000000
        /*0070*/ 	.short	0x0001
        /*0072*/ 	.short	0x0008
        /*0074*/ 	.byte	0x00, 0xf0, 0x09, 0x00


	//----- nvinfo : EIATTR_KPARAM_INFO
	.align		4
.L_21:
        /*0078*/ 	.byte	0x04, 0x17
        /*007a*/ 	.short	(.L_23 - .L_22)
.L_22:
        /*007c*/ 	.word	0x00000000
        /*0080*/ 	.short	0x0000
        /*0082*/ 	.short	0x0000
        /*0084*/ 	.byte	0x00, 0xf5, 0x21, 0x00


	//----- nvinfo : EIATTR_SPARSE_MMA_MASK
	.align		4
.L_23:
        /*0088*/ 	.byte	0x03, 0x50
        /*008a*/ 	.short	0x0000


	//----- nvinfo : EIATTR_MAXREG_COUNT
	.align		4
        /*008c*/ 	.byte	0x03, 0x1b
        /*008e*/ 	.short	0x00ff


	//----- nvinfo : EIATTR_MERCURY_ISA_VERSION
	.align		4
        /*0090*/ 	.byte	0x03, 0x5f
        /*0092*/ 	.short	0x0101


	//----- nvinfo : EIATTR_VRC_CTA_INIT_COUNT
	.align		4
        /*0094*/ 	.byte	0x02, 0x4a
	.zero		1
	.zero		1


	//----- nvinfo : EIATTR_EXIT_INSTR_OFFSETS
	.align		4
        /*0098*/ 	.byte	0x04, 0x1c
        /*009a*/ 	.short	(.L_25 - .L_24)


	//   ....[0]....
.L_24:
        /*009c*/ 	.word	0x000000e0


	//----- nvinfo : EIATTR_CBANK_PARAM_SIZE
	.align		4
.L_25:
        /*00a0*/ 	.byte	0x03, 0x19
        /*00a2*/ 	.short	0x003c


	//----- nvinfo : EIATTR_PARAM_CBANK
	.align		4
        /*00a4*/ 	.byte	0x04, 0x0a
        /*00a6*/ 	.short	(.L_27 - .L_26)
	.align		4
.L_26:
        /*00a8*/ 	.word	index@(.nv.constant0._Z4testP6__halfS_P7__half2S1_P13__nv_bfloat16S3_P14__nv_bfloat162S5_)
        /*00ac*/ 	.short	0x0380
        /*00ae*/ 	.short	0x003c


	//----- nvinfo : EIATTR_SW_WAR
	.align		4
.L_27:
        /*00b0*/ 	.byte	0x04, 0x36
        /*00b2*/ 	.short	(.L_29 - .L_28)
.L_28:
        /*00b4*/ 	.word	0x00000008
.L_29:


//--------------------- .nv.callgraph             --------------------------
	.section	.nv.callgraph,"",@"SHT_CUDA_CALLGRAPH"
	.align	4
	.sectionentsize	8
	.align		4
        /*0000*/ 	.word	0x00000000
	.align		4
        /*0004*/ 	.word	0xffffffff
	.align		4
        /*0008*/ 	.word	0x00000000
	.align		4
        /*000c*/ 	.word	0xfffffffe
	.align		4
        /*0010*/ 	.word	0x00000000
	.align		4
        /*0014*/ 	.word	0xfffffffd
	.align		4
        /*0018*/ 	.word	0x00000000
	.align		4
        /*001c*/ 	.word	0xfffffffc


//--------------------- .text._Z4testP6__halfS_P7__half2S1_P13__nv_bfloat16S3_P14__nv_bfloat162S5_ --------------------------
	.section	.text._Z4testP6__halfS_P7__half2S1_P13__nv_bfloat16S3_P14__nv_bfloat162S5_,"ax",@progbits
	.align	128
        .global         _Z4testP6__halfS_P7__half2S1_P13__nv_bfloat16S3_P14__nv_bfloat162S5_
        .type           _Z4testP6__halfS_P7__half2S1_P13__nv_bfloat16S3_P14__nv_bfloat162S5_,@function
        .size           _Z4testP6__halfS_P7__half2S1_P13__nv_bfloat16S3_P14__nv_bfloat162S5_,(.L_x_1 - _Z4testP6__halfS_P7__half2S1_P13__nv_bfloat16S3_P14__nv_bfloat162S5_)
        .other          _Z4testP6__halfS_P7__half2S1_P13__nv_bfloat16S3_P14__nv_bfloat162S5_,@"STO_CUDA_ENTRY STV_DEFAULT"
_Z4testP6__halfS_P7__half2S1_P13__nv_bfloat16S3_P14__nv_bfloat162S5_:
.text._Z4testP6__halfS_P7__half2S1_P13__nv_bfloat16S3_P14__nv_bfloat162S5_:
[----:B------:R-:W-:Y:S08]  /*0000*/  LDC R1, c[0x0][0x37c] ;  /* 0x0000df00ff017b82 */ /* 0x000ff00000000800 */
[----:B------:R-:W0:Y:S01]  /*0010*/  LDC.U16 R11, c[0x0][0x388] ;  /* 0x0000e200ff0b7b82 */ /* 0x000e220000000400 */
[----:B------:R-:W0:Y:S07]  /*0020*/  LDCU.64 UR4, c[0x0][0x358] ;  /* 0x00006b00ff0477ac */ /* 0x000e2e0008000a00 */
[----:B------:R-:W0:Y:S08]  /*0030*/  LDC.64 R2, c[0x0][0x380] ;  /* 0x0000e000ff027b82 */ /* 0x000e300000000a00 */
[----:B------:R-:W1:Y:S08]  /*0040*/  LDC R13, c[0x0][0x398] ;  /* 0x0000e600ff0d7b82 */ /* 0x000e700000000800 */
[----:B------:R-:W1:Y:S08]  /*0050*/  LDC.64 R4, c[0x0][0x390] ;  /* 0x0000e400ff047b82 */ /* 0x000e700000000a00 */
[----:B------:R-:W2:Y:S01]  /*0060*/  LDC.U16 R15, c[0x0][0x3a8] ;  /* 0x0000ea00ff0f7b82 */ /* 0x000ea20000000400 */
[----:B0-----:R-:W-:Y:S07]  /*0070*/  STG.E.U16.STRONG.GPU desc[UR4][R2.64], R11 ;  /* 0x0000000b02007986 */ /* 0x001fee000c10f504 */
[----:B------:R-:W2:Y:S08]  /*0080*/  LDC.64 R6, c[0x0][0x3a0] ;  /* 0x0000e800ff067b82 */ /* 0x000eb00000000a00 */
[----:B------:R-:W0:Y:S01]  /*0090*/  LDC R17, c[0x0][0x3b8] ;  /* 0x0000ee00ff117b82 */ /* 0x000e220000000800 */
[----:B-1----:R-:W-:Y:S07]  /*00a0*/  STG.E.STRONG.GPU desc[UR4][R4.64], R13 ;  /* 0x0000000d04007986 */ /* 0x002fee000c10f904 */
[----:B------:R-:W0:Y:S01]  /*00b0*/  LDC.64 R8, c[0x0][0x3b0] ;  /* 0x0000ec00ff087b82 */ /* 0x000e220000000a00 */
[----:B--2---:R-:W-:Y:S04]  /*00c0*/  STG.E.U16.STRONG.GPU desc[UR4][R6.64], R15 ;  /* 0x0000000f06007986 */ /* 0x004fe8000c10f504 */
[----:B0-----:R-:W-:Y:S01]  /*00d0*/  STG.E.STRONG.GPU desc[UR4][R8.64], R17 ;  /* 0x0000001108007986 */ /* 0x001fe2000c10f904 */
[----:B------:R-:W-:Y:S05]  /*00e0*/  EXIT ;  /* 0x000000000000794d */ /* 0x000fea0003800000 */
.L_x_0:
[----:B------:R-:W-:-:S00]  /*00f0*/  BRA `(.L_x_0) ;  /* 0xfffffffc00fc7947 */ /* 0x000fc0000383ffff */
[----:B------:R-:W-:-:S00]  /*0100*/  NOP ;  /* 0x0000000000007918 */ /* 0x000fc00000000000 */
[----:B------:R-:W-:-:S00]  /*0110*/  NOP ;  /* 0x0000000000007918 */ /* 0x000fc00000000000 */
[----:B------:R-:W-:-:S00]  /*0120*/  NOP ;  /* 0x0000000000007918 */ /* 0x000fc00000000000 */
[----:B------:R-:W-:-:S00]  /*0130*/  NOP ;  /* 0x0000000000007918 */ /* 0x000fc00000000000 */
[----:B------:R-:W-:-:S00]  /*0140*/  NOP ;  /* 0x0000000000007918 */ /* 0x000fc00000000000 */
[----:B------:R-:W-:-:S00]  /*0150*/  NOP ;  /* 0x0000000000007918 */ /* 0x000fc00000000000 */
[----:B------:R-:W-:-:S00]  /*0160*/  NOP ;  /* 0x0000000000007918 */ /* 0x000fc00000000000 */
[----:B------:R-:W-:-:S00]  /*0170*/  NOP ;  /* 0x0000000000007918 */ /* 0x000fc00000000000 */
.L_x_1:


//--------------------- .nv.shared.reserved.0     --------------------------
	.section	.nv.shared.reserved.0,"aw",@nobits
	.weak		__nv_reservedSMEM_offset_0_alias
	.size		__nv_reservedSMEM_offset_0_alias, 0, 64
	.other		__nv_reservedSMEM_offset_0_alias,@"STO_CUDA_RESERVED_SHARED STV_DEFAULT"
__nv_reservedSMEM_offset_0_alias:
	.zero		0
	.zero		64


//--------------------- .nv.constant0._Z4testP6__halfS_P7__half2S1_P13__nv_bfloat16S3_P14__nv_bfloat162S5_ --------------------------
	.section	.nv.constant0._Z4testP6__halfS_P7__half2S1_P13__nv_bfloat16S3_P14__nv_bfloat162S5_,"a",@progbits
	.sectionflags	@""
	.align	4
.nv.constant0._Z4testP6__halfS_P7__half2S1_P13__nv_bfloat16S3_P14__nv_bfloat162S5_:
	.zero		956


//--------------------- SYMBOLS --------------------------

	.type		.nv.reservedSmem.offset0,@object
	.size		.nv.reservedSmem.offset0,0x4
